	.headerflags	@"EF_CUDA_TEXMODE_UNIFIED EF_CUDA_64BIT_ADDRESS EF_CUDA_ACCELERATORS EF_CUDA_SM90 EF_CUDA_VIRTUAL_SM(EF_CUDA_SM90)"
	.elftype	@"ET_EXEC"


//--------------------- .nv.info                  --------------------------
	.section	.nv.info,"",@"SHT_CUDA_INFO"
	.align	4


	//----- nvinfo : EIATTR_REGCOUNT
	.align		4
        /*0000*/ 	.byte	0x04, 0x2f
        /*0002*/ 	.short	(.L_1 - .L_0)
	.align		4
.L_0:
        /*0004*/ 	.word	index@(triton_poi_fused_15)
        /*0008*/ 	.word	0x0000001e


	//----- nvinfo : EIATTR_MIN_STACK_SIZE
	.align		4
.L_1:
        /*000c*/ 	.byte	0x04, 0x12
        /*000e*/ 	.short	(.L_3 - .L_2)
	.align		4
.L_2:
        /*0010*/ 	.word	index@(triton_poi_fused_15)
        /*0014*/ 	.word	0x00000000


	//----- nvinfo : EIATTR_FRAME_SIZE
	.align		4
.L_3:
        /*0018*/ 	.byte	0x04, 0x11
        /*001a*/ 	.short	(.L_5 - .L_4)
	.align		4
.L_4:
        /*001c*/ 	.word	index@(triton_poi_fused_15)
        /*0020*/ 	.word	0x00000000


	//----- nvinfo : EIATTR_MIN_STACK_SIZE
	.align		4
.L_5:
        /*0024*/ 	.byte	0x04, 0x12
        /*0026*/ 	.short	(.L_7 - .L_6)
	.align		4
.L_6:
        /*0028*/ 	.word	index@(triton_poi_fused_15)
        /*002c*/ 	.word	0x00000000
.L_7:


//--------------------- .nv.info.triton_poi_fused_15 --------------------------
	.section	.nv.info.triton_poi_fused_15,"",@"SHT_CUDA_INFO"
	.sectionflags	@""
	.align	4


	//----- nvinfo : EIATTR_CUDA_API_VERSION
	.align		4
        /*0000*/ 	.byte	0x04, 0x37
        /*0002*/ 	.short	(.L_9 - .L_8)
.L_8:
        /*0004*/ 	.word	0x0000007c


	//----- nvinfo : EIATTR_KPARAM_INFO
	.align		4
.L_9:
        /*0008*/ 	.byte	0x04, 0x17
        /*000a*/ 	.short	(.L_11 - .L_10)
.L_10:
        /*000c*/ 	.word	0x00000000
        /*0010*/ 	.short	0x0003
        /*0012*/ 	.short	0x0014
        /*0014*/ 	.byte	0x00, 0xf0, 0x11, 0x00


	//----- nvinfo : EIATTR_KPARAM_INFO
	.align		4
.L_11:
        /*0018*/ 	.byte	0x04, 0x17
        /*001a*/ 	.short	(.L_13 - .L_12)
.L_12:
        /*001c*/ 	.word	0x00000000
        /*0020*/ 	.short	0x0002
        /*0022*/ 	.short	0x0010
        /*0024*/ 	.byte	0x00, 0xf0, 0x11, 0x00


	//----- nvinfo : EIATTR_KPARAM_INFO
	.align		4
.L_13:
        /*0028*/ 	.byte	0x04, 0x17
        /*002a*/ 	.short	(.L_15 - .L_14)
.L_14:
        /*002c*/ 	.word	0x00000000
        /*0030*/ 	.short	0x0001
        /*0032*/ 	.short	0x0008
        /*0034*/ 	.byte	0x00, 0xf4, 0x21, 0x00


	//----- nvinfo : EIATTR_KPARAM_INFO
	.align		4
.L_15:
        /*0038*/ 	.byte	0x04, 0x17
        /*003a*/ 	.short	(.L_17 - .L_16)
.L_16:
        /*003c*/ 	.word	0x00000000
        /*0040*/ 	.short	0x0000
        /*0042*/ 	.short	0x0000
        /*0044*/ 	.byte	0x00, 0xf4, 0x21, 0x00


	//----- nvinfo : EIATTR_SPARSE_MMA_MASK
	.align		4
.L_17:
        /*0048*/ 	.byte	0x03, 0x50
        /*004a*/ 	.short	0x0000


	//----- nvinfo : EIATTR_MAXREG_COUNT
	.align		4
        /*004c*/ 	.byte	0x03, 0x1b
        /*004e*/ 	.short	0x00ff


	//----- nvinfo : EIATTR_EXIT_INSTR_OFFSETS
	.align		4
        /*0050*/ 	.byte	0x04, 0x1c
        /*0052*/ 	.short	(.L_19 - .L_18)


	//   ....[0]....
.L_18:
        /*0054*/ 	.word	0x00000610


	//   ....[1]....
        /*0058*/ 	.word	0x00000660


	//----- nvinfo : EIATTR_REQNTID
	.align		4
.L_19:
        /*005c*/ 	.byte	0x04, 0x10
        /*005e*/ 	.short	(.L_21 - .L_20)
.L_20:
        /*0060*/ 	.word	0x00000080
        /*0064*/ 	.word	0x00000001
        /*0068*/ 	.word	0x00000001


	//----- nvinfo : EIATTR_CBANK_PARAM_SIZE
	.align		4
.L_21:
        /*006c*/ 	.byte	0x03, 0x19
        /*006e*/ 	.short	0x0018


	//----- nvinfo : EIATTR_PARAM_CBANK
	.align		4
        /*0070*/ 	.byte	0x04, 0x0a
        /*0072*/ 	.short	(.L_23 - .L_22)
	.align		4
.L_22:
        /*0074*/ 	.word	index@(.nv.constant0.triton_poi_fused_15)
        /*0078*/ 	.short	0x0210
        /*007a*/ 	.short	0x0018


	//----- nvinfo : EIATTR_SW_WAR
	.align		4
.L_23:
        /*007c*/ 	.byte	0x04, 0x36
        /*007e*/ 	.short	(.L_25 - .L_24)
.L_24:
        /*0080*/ 	.word	0x00000008
.L_25:


//--------------------- .nv.callgraph             --------------------------
	.section	.nv.callgraph,"",@"SHT_CUDA_CALLGRAPH"
	.align	4
	.sectionentsize	8
	.align		4
        /*0000*/ 	.word	0x00000000
	.align		4
        /*0004*/ 	.word	0xffffffff
	.align		4
        /*0008*/ 	.word	0x00000000
	.align		4
        /*000c*/ 	.word	0xfffffffe
	.align		4
        /*0010*/ 	.word	0x00000000
	.align		4
        /*0014*/ 	.word	0xfffffffd
	.align		4
        /*0018*/ 	.word	0x00000000
	.align		4
        /*001c*/ 	.word	0xfffffffc


//--------------------- .text.triton_poi_fused_15 --------------------------
	.section	.text.triton_poi_fused_15,"ax",@progbits
	.sectionflags	@"SHF_BARRIERS=1"
	.align	128
        .global         triton_poi_fused_15
        .type           triton_poi_fused_15,@function
        .size           triton_poi_fused_15,(.L_x_1 - triton_poi_fused_15)
        .other          triton_poi_fused_15,@"STO_CUDA_ENTRY STV_DEFAULT"
triton_poi_fused_15:
.text.triton_poi_fused_15:
[----:B------:R-:W0:Y:S01]  /*0000*/  LDC R1, c[0x0][0x28] ;  /* 0x00000a00ff017b82 */ /* 0x000e220000000800 */
[----:B------:R-:W1:Y:S07]  /*0010*/  S2R R0, SR_CTAID.X ;  /* 0x0000000000007919 */ /* 0x000e6e0000002500 */
[----:B------:R-:W2:Y:S01]  /*0020*/  LDC.64 R14, c[0x0][0x210] ;  /* 0x00008400ff0e7b82 */ /* 0x000ea20000000a00 */
[----:B------:R-:W-:Y:S01]  /*0030*/  IMAD.MOV.U32 R19, RZ, RZ, RZ ;  /* 0x000000ffff137224 */ /* 0x000fe200078e00ff */
[----:B------:R-:W-:Y:S01]  /*0040*/  ULDC.64 UR6, c[0x0][0x208] ;  /* 0x0000820000067ab9 */ /* 0x000fe20000000a00 */
[----:B------:R-:W3:Y:S01]  /*0050*/  S2R R17, SR_TID.X ;  /* 0x0000000000117919 */ /* 0x000ee20000002100 */
[----:B------:R-:W4:Y:S01]  /*0060*/  S2R R18, SR_CTAID.Y ;  /* 0x0000000000127919 */ /* 0x000f220000002600 */
[----:B------:R-:W-:-:S02]  /*0070*/  IMAD.MOV.U32 R20, RZ, RZ, RZ ;  /* 0x000000ffff147224 */ /* 0x000fc400078e00ff */
[----:B-1----:R-:W-:Y:S01]  /*0080*/  IMAD.SHL.U32 R0, R0, 0x20, RZ ;  /* 0x0000002000007824 */ /* 0x002fe200078e00ff */
[----:B---3--:R-:W-:-:S04]  /*0090*/  SHF.R.U32.HI R21, RZ, 0x5, R17 ;  /* 0x00000005ff157819 */ /* 0x008fc80000011611 */
[----:B------:R-:W-:Y:S01]  /*00a0*/  LOP3.LUT R6, R0, 0x1f, R17, 0xf8, !PT ;  /* 0x0000001f00067812 */ /* 0x000fe200078ef811 */
[----:B----4-:R-:W-:Y:S01]  /*00b0*/  IMAD.SHL.U32 R16, R18, 0x20, RZ ;  /* 0x0000002012107824 */ /* 0x010fe200078e00ff */
[----:B------:R-:W-:Y:S02]  /*00c0*/  SGXT.U32 R21, R21, 0x2 ;  /* 0x000000021515781a */ /* 0x000fe40000000000 */
[----:B------:R-:W-:Y:S02]  /*00d0*/  ISETP.GE.AND P0, PT, R6, 0x19, PT ;  /* 0x000000190600780c */ /* 0x000fe40003f06270 */
[----:B------:R-:W-:Y:S02]  /*00e0*/  LOP3.LUT R2, R16, R21, RZ, 0xfc, !PT ;  /* 0x0000001510027212 */ /* 0x000fe400078efcff */
[----:B------:R-:W-:Y:S02]  /*00f0*/  LOP3.LUT R3, R16, 0x4, R21, 0xfe, !PT ;  /* 0x0000000410037812 */ /* 0x000fe400078efe15 */
[----:B------:R-:W-:Y:S01]  /*0100*/  LOP3.LUT R4, R16, 0x8, R21, 0xfe, !PT ;  /* 0x0000000810047812 */ /* 0x000fe200078efe15 */
[--C-:B------:R-:W-:Y:S01]  /*0110*/  IMAD R27, R2, 0x19, R6.reuse ;  /* 0x00000019021b7824 */ /* 0x100fe200078e0206 */
[----:B------:R-:W-:Y:S01]  /*0120*/  LOP3.LUT R7, R16, 0xc, R21, 0xfe, !PT ;  /* 0x0000000c10077812 */ /* 0x000fe200078efe15 */
[--C-:B------:R-:W-:Y:S01]  /*0130*/  IMAD R3, R3, 0x19, R6.reuse ;  /* 0x0000001903037824 */ /* 0x100fe200078e0206 */
[----:B------:R-:W-:Y:S01]  /*0140*/  LOP3.LUT R9, R16, 0x10, R21, 0xfe, !PT ;  /* 0x0000001010097812 */ /* 0x000fe200078efe15 */
[--C-:B------:R-:W-:Y:S01]  /*0150*/  IMAD R5, R4, 0x19, R6.reuse ;  /* 0x0000001904057824 */ /* 0x100fe200078e0206 */
[----:B------:R-:W-:Y:S01]  /*0160*/  LOP3.LUT R11, R16, 0x14, R21, 0xfe, !PT ;  /* 0x00000014100b7812 */ /* 0x000fe200078efe15 */
[----:B------:R-:W-:Y:S01]  /*0170*/  IMAD R7, R7, 0x19, R6 ;  /* 0x0000001907077824 */ /* 0x000fe200078e0206 */
[----:B------:R-:W-:Y:S01]  /*0180*/  LOP3.LUT R13, R16, 0x18, R21, 0xfe, !PT ;  /* 0x00000018100d7812 */ /* 0x000fe200078efe15 */
[----:B--2---:R-:W-:Y:S01]  /*0190*/  IMAD.WIDE R26, R27, 0x4, R14 ;  /* 0x000000041b1a7825 */ /* 0x004fe200078e020e */
[----:B------:R-:W-:-:S03]  /*01a0*/  LOP3.LUT R23, R16, 0x1c, R21, 0xfe, !PT ;  /* 0x0000001c10177812 */ /* 0x000fc600078efe15 */
[--C-:B------:R-:W-:Y:S01]  /*01b0*/  IMAD R9, R9, 0x19, R6.reuse ;  /* 0x0000001909097824 */ /* 0x100fe200078e0206 */
[----:B------:R1:W2:Y:S01]  /*01c0*/  @!P0 LDG.E.EL R19, desc[UR6][R26.64] ;  /* 0x000000061a138981 */ /* 0x0002a2000c2e1900 */
[--C-:B------:R-:W-:Y:S02]  /*01d0*/  IMAD R11, R11, 0x19, R6.reuse ;  /* 0x000000190b0b7824 */ /* 0x100fe400078e0206 */
[--C-:B------:R-:W-:Y:S02]  /*01e0*/  IMAD R13, R13, 0x19, R6.reuse ;  /* 0x000000190d0d7824 */ /* 0x100fe400078e0206 */
[----:B------:R-:W-:Y:S02]  /*01f0*/  IMAD R23, R23, 0x19, R6 ;  /* 0x0000001917177824 */ /* 0x000fe400078e0206 */
[----:B------:R-:W-:Y:S01]  /*0200*/  IMAD.WIDE R2, R3, 0x4, R14 ;  /* 0x0000000403027825 */ /* 0x000fe200078e020e */
[----:B------:R-:W-:-:S03]  /*0210*/  CS2R R24, SRZ ;  /* 0x0000000000187805 */ /* 0x000fc6000001ff00 */
[--C-:B------:R-:W-:Y:S01]  /*0220*/  IMAD.WIDE R4, R5, 0x4, R14.reuse ;  /* 0x0000000405047825 */ /* 0x100fe200078e020e */
[----:B-1----:R-:W-:Y:S01]  /*0230*/  CS2R R26, SRZ ;  /* 0x00000000001a7805 */ /* 0x002fe2000001ff00 */
[----:B------:R1:W3:Y:S02]  /*0240*/  @!P0 LDG.E.EL R20, desc[UR6][R2.64] ;  /* 0x0000000602148981 */ /* 0x0002e4000c2e1900 */
[----:B------:R-:W-:-:S04]  /*0250*/  IMAD.WIDE R6, R7, 0x4, R14 ;  /* 0x0000000407067825 */ /* 0x000fc800078e020e */
[--C-:B------:R-:W-:Y:S01]  /*0260*/  IMAD.WIDE R8, R9, 0x4, R14.reuse ;  /* 0x0000000409087825 */ /* 0x100fe200078e020e */
[----:B------:R-:W4:Y:S03]  /*0270*/  @!P0 LDG.E.EL R24, desc[UR6][R6.64] ;  /* 0x0000000606188981 */ /* 0x000f26000c2e1900 */
[----:B------:R-:W-:-:S04]  /*0280*/  IMAD.WIDE R10, R11, 0x4, R14 ;  /* 0x000000040b0a7825 */ /* 0x000fc800078e020e */
[--C-:B------:R-:W-:Y:S01]  /*0290*/  IMAD.WIDE R12, R13, 0x4, R14.reuse ;  /* 0x000000040d0c7825 */ /* 0x100fe200078e020e */
[----:B------:R-:W5:Y:S03]  /*02a0*/  @!P0 LDG.E.EL R25, desc[UR6][R10.64] ;  /* 0x000000060a198981 */ /* 0x000f66000c2e1900 */
[----:B------:R-:W-:Y:S01]  /*02b0*/  IMAD.WIDE R14, R23, 0x4, R14 ;  /* 0x00000004170e7825 */ /* 0x000fe200078e020e */
[----:B------:R-:W5:Y:S03]  /*02c0*/  @!P0 LDG.E.EL R27, desc[UR6][R12.64] ;  /* 0x000000060c1b8981 */ /* 0x000f66000c2e1900 */
[----:B------:R-:W-:Y:S01]  /*02d0*/  IMAD.MOV.U32 R22, RZ, RZ, RZ ;  /* 0x000000ffff167224 */ /* 0x000fe200078e00ff */
[----:B------:R-:W5:Y:S01]  /*02e0*/  @!P0 LDG.E.EL R26, desc[UR6][R14.64] ;  /* 0x000000060e1a8981 */ /* 0x000f62000c2e1900 */
[----:B------:R-:W-:-:S04]  /*02f0*/  IMAD.MOV.U32 R23, RZ, RZ, RZ ;  /* 0x000000ffff177224 */ /* 0x000fc800078e00ff */
[----:B------:R1:W5:Y:S04]  /*0300*/  @!P0 LDG.E.EL R22, desc[UR6][R4.64] ;  /* 0x0000000604168981 */ /* 0x000368000c2e1900 */
[----:B------:R1:W5:Y:S01]  /*0310*/  @!P0 LDG.E.EL R23, desc[UR6][R8.64] ;  /* 0x0000000608178981 */ /* 0x000362000c2e1900 */
[----:B------:R-:W1:Y:S02]  /*0320*/  S2UR UR5, SR_CgaCtaId ;  /* 0x00000000000579c3 */ /* 0x000e640000008800 */
[----:B-1----:R-:W-:Y:S01]  /*0330*/  IMAD.SHL.U32 R2, R17, 0x20, RZ ;  /* 0x0000002011027824 */ /* 0x002fe200078e00ff */
[----:B------:R-:W-:-:S04]  /*0340*/  UMOV UR4, 0x400 ;  /* 0x0000040000047882 */ /* 0x000fc80000000000 */
[----:B------:R-:W-:-:S04]  /*0350*/  LOP3.LUT R2, R2, 0x3e0, RZ, 0xc0, !PT ;  /* 0x000003e002027812 */ /* 0x000fc800078ec0ff */
[----:B------:R-:W-:-:S04]  /*0360*/  LOP3.LUT R21, R2, R21, RZ, 0xfc, !PT ;  /* 0x0000001502157212 */ /* 0x000fc800078efcff */
[----:B------:R-:W-:Y:S01]  /*0370*/  LEA.HI R21, R2, R21, RZ, 0x1d ;  /* 0x0000001502157211 */ /* 0x000fe200078fe8ff */
[----:B0-----:R-:W-:-:S06]  /*0380*/  UPRMT UR4, UR5, 0x654, UR4 ;  /* 0x0000065405047896 */ /* 0x001fcc0008000004 */
[----:B------:R-:W-:Y:S01]  /*0390*/  LEA R21, R21, UR4, 0x2 ;  /* 0x0000000415157c11 */ /* 0x000fe2000f8e10ff */
[----:B------:R-:W-:Y:S01]  /*03a0*/  IMAD.SHL.U32 R3, R17, 0x4, RZ ;  /* 0x0000000411037824 */ /* 0x000fe200078e00ff */
[----:B------:R-:W-:-:S04]  /*03b0*/  SHF.R.U32.HI R2, RZ, 0x1, R17 ;  /* 0x00000001ff027819 */ /* 0x000fc80000011611 */
[----:B------:R-:W-:Y:S02]  /*03c0*/  LOP3.LUT R5, R2, 0x3c, RZ, 0xc0, !PT ;  /* 0x0000003c02057812 */ /* 0x000fe400078ec0ff */
[----:B------:R-:W-:-:S05]  /*03d0*/  LOP3.LUT R8, R3, 0x1fc, RZ, 0xc0, !PT ;  /* 0x000001fc03087812 */ /* 0x000fca00078ec0ff */
[----:B------:R-:W-:Y:S01]  /*03e0*/  IMAD.IADD R5, R8, 0x1, R5 ;  /* 0x0000000108057824 */ /* 0x000fe200078e0205 */
[----:B------:R-:W-:-:S04]  /*03f0*/  SHF.R.S32.HI R18, RZ, 0x1a, R18 ;  /* 0x0000001aff127819 */ /* 0x000fc80000011412 */
[----:B------:R-:W-:Y:S02]  /*0400*/  LEA R5, R5, UR4, 0x2 ;  /* 0x0000000405057c11 */ /* 0x000fe4000f8e10ff */
[----:B------:R-:W-:Y:S02]  /*0410*/  LOP3.LUT R16, R16, 0x1c, R3, 0xf8, !PT ;  /* 0x0000001c10107812 */ /* 0x000fe400078ef803 */
[----:B------:R-:W-:-:S04]  /*0420*/  SGXT R3, R18, 0x1 ;  /* 0x000000011203781a */ /* 0x000fc80000000200 */
[----:B------:R-:W-:Y:S02]  /*0430*/  LEA.HI R10, R3, R16, RZ, 0x5 ;  /* 0x00000010030a7211 */ /* 0x000fe400078f28ff */
[----:B------:R-:W0:Y:S02]  /*0440*/  LDC.64 R2, c[0x0][0x218] ;  /* 0x00008600ff027b82 */ /* 0x000e240000000a00 */
[----:B------:R-:W-:Y:S02]  /*0450*/  LOP3.LUT R9, R10, 0xffffffe0, RZ, 0xc0, !PT ;  /* 0xffffffe00a097812 */ /* 0x000fe400078ec0ff */
[----:B------:R-:W-:-:S03]  /*0460*/  SHF.R.U32.HI R17, RZ, 0x3, R17 ;  /* 0x00000003ff117819 */ /* 0x000fc60000011611 */
[----:B------:R-:W-:Y:S01]  /*0470*/  IMAD.IADD R11, R16, 0x1, -R9 ;  /* 0x00000001100b7824 */ /* 0x000fe200078e0a09 */
[----:B------:R-:W-:Y:S02]  /*0480*/  SGXT.U32 R9, R17, 0x4 ;  /* 0x000000041109781a */ /* 0x000fe40000000000 */
[----:B------:R-:W-:Y:S02]  /*0490*/  LOP3.LUT R12, R8, 0x200, RZ, 0xfc, !PT ;  /* 0x00000200080c7812 */ /* 0x000fe400078efcff */
[----:B------:R-:W-:Y:S02]  /*04a0*/  LOP3.LUT R9, R0, R9, RZ, 0xfc, !PT ;  /* 0x0000000900097212 */ /* 0x000fe400078efcff */
[----:B------:R-:W-:Y:S02]  /*04b0*/  SHF.R.S32.HI R10, RZ, 0x5, R10 ;  /* 0x00000005ff0a7819 */ /* 0x000fe4000001140a */
[C---:B------:R-:W-:Y:S02]  /*04c0*/  LOP3.LUT R0, R9.reuse, 0x10, RZ, 0xfc, !PT ;  /* 0x0000001009007812 */ /* 0x040fe400078efcff */
[----:B------:R-:W-:Y:S01]  /*04d0*/  SHF.R.U32.HI R12, RZ, 0x3, R12 ;  /* 0x00000003ff0c7819 */ /* 0x000fe2000001160c */
[----:B------:R-:W-:Y:S01]  /*04e0*/  IMAD R10, R10, 0x320, R11 ;  /* 0x000003200a0a7824 */ /* 0x000fe200078e020b */
[----:B------:R-:W-:-:S02]  /*04f0*/  ISETP.GE.AND P1, PT, R9, 0x19, PT ;  /* 0x000000190900780c */ /* 0x000fc40003f26270 */
[----:B------:R-:W-:Y:S02]  /*0500*/  ISETP.GE.AND P0, PT, R0, 0x19, PT ;  /* 0x000000190000780c */ /* 0x000fe40003f06270 */
[----:B------:R-:W-:Y:S01]  /*0510*/  LOP3.LUT R11, R12, 0x7c, RZ, 0xc0, !PT ;  /* 0x0000007c0c0b7812 */ /* 0x000fe200078ec0ff */
[----:B------:R-:W-:-:S04]  /*0520*/  IMAD R9, R9, 0x20, R10 ;  /* 0x0000002009097824 */ /* 0x000fc800078e020a */
[----:B------:R-:W-:Y:S02]  /*0530*/  IMAD.IADD R11, R8, 0x1, R11 ;  /* 0x00000001080b7824 */ /* 0x000fe400078e020b */
[----:B0-----:R-:W-:-:S03]  /*0540*/  IMAD.WIDE R8, R9, 0x4, R2 ;  /* 0x0000000409087825 */ /* 0x001fc600078e0202 */
[----:B------:R-:W-:Y:S01]  /*0550*/  LEA R11, R11, UR4, 0x2 ;  /* 0x000000040b0b7c11 */ /* 0x000fe2000f8e10ff */
[----:B--2---:R-:W-:Y:S04]  /*0560*/  STS [R21], R19 ;  /* 0x0000001315007388 */ /* 0x004fe80000000800 */
[----:B---3--:R-:W-:Y:S04]  /*0570*/  STS [R21+0x10], R20 ;  /* 0x0000101415007388 */ /* 0x008fe80000000800 */
[----:B----4-:R-:W-:Y:S04]  /*0580*/  STS [R21+0x30], R24 ;  /* 0x0000301815007388 */ /* 0x010fe80000000800 */
[----:B-----5:R-:W-:Y:S04]  /*0590*/  STS [R21+0x50], R25 ;  /* 0x0000501915007388 */ /* 0x020fe80000000800 */
[----:B------:R-:W-:Y:S04]  /*05a0*/  STS [R21+0x60], R27 ;  /* 0x0000601b15007388 */ /* 0x000fe80000000800 */
[----:B------:R-:W-:Y:S04]  /*05b0*/  STS [R21+0x70], R26 ;  /* 0x0000701a15007388 */ /* 0x000fe80000000800 */
[----:B------:R-:W-:Y:S04]  /*05c0*/  STS [R21+0x20], R22 ;  /* 0x0000201615007388 */ /* 0x000fe80000000800 */
[----:B------:R-:W-:Y:S01]  /*05d0*/  STS [R21+0x40], R23 ;  /* 0x0000401715007388 */ /* 0x000fe20000000800 */
[----:B------:R-:W-:Y:S06]  /*05e0*/  BAR.SYNC.DEFER_BLOCKING 0x0 ;  /* 0x0000000000007b1d */ /* 0x000fec0000010000 */
[----:B------:R-:W0:Y:S04]  /*05f0*/  LDS.128 R4, [R5] ;  /* 0x0000000005047984 */ /* 0x000e280000000c00 */
[----:B0-----:R0:W-:Y:S02]  /*0600*/  @!P1 STG.E.128 desc[UR6][R8.64], R4 ;  /* 0x0000000408009986 */ /* 0x0011e4000c101d06 */
[----:B0-----:R-:W-:Y:S05]  /*0610*/  @P0 EXIT ;  /* 0x000000000000094d */ /* 0x001fea0003800000 */
[----:B------:R-:W1:Y:S01]  /*0620*/  LDS.128 R12, [R11+0x800] ;  /* 0x000800000b0c7984 */ /* 0x000e620000000c00 */
[----:B0-----:R-:W-:-:S04]  /*0630*/  IMAD R5, R0, 0x20, R10 ;  /* 0x0000002000057824 */ /* 0x001fc800078e020a */
[----:B------:R-:W-:-:S05]  /*0640*/  IMAD.WIDE R2, R5, 0x4, R2 ;  /* 0x0000000405027825 */ /* 0x000fca00078e0202 */
[----:B-1----:R-:W-:Y:S01]  /*0650*/  STG.E.128 desc[UR6][R2.64], R12 ;  /* 0x0000000c02007986 */ /* 0x002fe2000c101d06 */
[----:B------:R-:W-:Y:S05]  /*0660*/  EXIT ;  /* 0x000000000000794d */ /* 0x000fea0003800000 */
.L_x_0:
[----:B------:R-:W-:-:S00]  /*0670*/  BRA `(.L_x_0) ;  /* 0xfffffffc00fc7947 */ /* 0x000fc0000383ffff */
[----:B------:R-:W-:-:S00]  /*0680*/  NOP ;  /* 0x0000000000007918 */ /* 0x000fc00000000000 */
[----:B------:R-:W-:-:S00]  /*0690*/  NOP ;  /* 0x0000000000007918 */ /* 0x000fc00000000000 */
[----:B------:R-:W-:-:S00]  /*06a0*/  NOP ;  /* 0x0000000000007918 */ /* 0x000fc00000000000 */
[----:B------:R-:W-:-:S00]  /*06b0*/  NOP ;  /* 0x0000000000007918 */ /* 0x000fc00000000000 */
[----:B------:R-:W-:-:S00]  /*06c0*/  NOP ;  /* 0x0000000000007918 */ /* 0x000fc00000000000 */
[----:B------:R-:W-:-:S00]  /*06d0*/  NOP ;  /* 0x0000000000007918 */ /* 0x000fc00000000000 */
[----:B------:R-:W-:-:S00]  /*06e0*/  NOP ;  /* 0x0000000000007918 */ /* 0x000fc00000000000 */
[----:B------:R-:W-:-:S00]  /*06f0*/  NOP ;  /* 0x0000000000007918 */ /* 0x000fc00000000000 */
.L_x_1:


//--------------------- .nv.shared.triton_poi_fused_15 --------------------------
	.section	.nv.shared.triton_poi_fused_15,"aw",@nobits
	.sectionflags	@""
	.align	16
	.zero		1024


//--------------------- .nv.constant0.triton_poi_fused_15 --------------------------
	.section	.nv.constant0.triton_poi_fused_15,"a",@progbits
	.sectionflags	@""
	.align	4
.nv.constant0.triton_poi_fused_15:
	.zero		552
